//
// Generated by NVIDIA NVVM Compiler
//
// Compiler Build ID: CL-36424714
// Cuda compilation tools, release 13.0, V13.0.88
// Based on NVVM 20.0.0
//

.version 9.0
.target sm_100
.address_size 64

	// .globl	_Z12print_threadv
.extern .func  (.param .b32 func_retval0) vprintf
(
	.param .b64 vprintf_param_0,
	.param .b64 vprintf_param_1
)
;
.global .align 1 .b8 $str[22] = {120, 58, 32, 37, 100, 32, 32, 121, 58, 32, 37, 100, 32, 32, 122, 58, 32, 37, 100, 32, 10};

.visible .entry _Z12print_threadv()
{
	.local .align 8 .b8 	__local_depot0[16];
	.reg .b64 	%SP;
	.reg .b64 	%SPL;
	.reg .b32 	%r<6>;
	.reg .b64 	%rd<5>;

	mov.u64 	%SPL, __local_depot0;
	cvta.local.u64 	%SP, %SPL;
	add.u64 	%rd1, %SP, 0;
	add.u64 	%rd2, %SPL, 0;
	mov.u32 	%r1, %tid.x;
	mov.u32 	%r2, %tid.y;
	mov.u32 	%r3, %tid.z;
	st.local.v2.u32 	[%rd2], {%r1, %r2};
	st.local.u32 	[%rd2+8], %r3;
	mov.u64 	%rd3, $str;
	cvta.global.u64 	%rd4, %rd3;
	{ // callseq 0, 0
	.param .b64 param0;
	st.param.b64 	[param0], %rd4;
	.param .b64 param1;
	st.param.b64 	[param1], %rd1;
	.param .b32 retval0;
	call.uni (retval0), 
	vprintf, 
	(
	param0, 
	param1
	);
	ld.param.b32 	%r4, [retval0];
	} // callseq 0
	ret;

}


// ===== COMPILED SASS (sm_100) =====

	.target	sm_100

	.elftype	@"ET_EXEC"


//--------------------- .note.nv.tkinfo           --------------------------
	.section	.note.nv.tkinfo,"",@"SHT_NOTE"
	.sectionflags	@"SHF_NOTE_NV_TKINFO"
	.tkinfo
        /*0018*/ 	.word	0x00000002
        /*0030*/ 	.string	""
        /*0030*/ 	.string	"ptxas"
        /*0030*/ 	.string	"Cuda compilation tools, release 13.0, V13.0.88"
        /*0030*/ 	.string	"Build cuda_13.0.r13.0/compiler.36424714_0"
        /*0030*/ 	.string	"-arch sm_100 -m 64 "



//--------------------- .note.nv.cuinfo           --------------------------
	.section	.note.nv.cuinfo,"",@"SHT_NOTE"
	.sectionflags	@"SHF_NOTE_NV_CUINFO"
        /*0018*/ 	.short	0x0002
        /*001a*/ 	.short	0x0064
        /*001c*/ 	.short	0x0082
	.zero		2


//--------------------- .nv.info                  --------------------------
	.section	.nv.info,"",@"SHT_CUDA_INFO"
	.align	4


	//----- nvinfo : EIATTR_REGCOUNT
	.align		4
        /*0000*/ 	.byte	0x04, 0x2f
        /*0002*/ 	.short	(.L_2 - .L_1)
	.align		4
.L_1:
        /*0004*/ 	.word	index@(_Z12print_threadv)
        /*0008*/ 	.word	0x00000018


	//----- nvinfo : EIATTR_FRAME_SIZE
	.align		4
.L_2:
        /*000c*/ 	.byte	0x04, 0x11
        /*000e*/ 	.short	(.L_4 - .L_3)
	.align		4
.L_3:
        /*0010*/ 	.word	index@(_Z12print_threadv)
        /*0014*/ 	.word	0x00000010


	//----- nvinfo : EIATTR_MIN_STACK_SIZE
	.align		4
.L_4:
        /*0018*/ 	.byte	0x04, 0x12
        /*001a*/ 	.short	(.L_6 - .L_5)
	.align		4
.L_5:
        /*001c*/ 	.word	index@(_Z12print_threadv)
        /*0020*/ 	.word	0x00000010
.L_6:


//--------------------- .nv.compat                --------------------------
	.section	.nv.compat,"",@"SHT_CUDA_COMPAT_INFO"
	.align	4
        /*0000*/ 	.byte	0x02, 0x09, 0x00, 0x00, 0x02, 0x02, 0x01, 0x00, 0x02, 0x05, 0x05, 0x00, 0x03, 0x07, 0x01, 0x01
        /*0010*/ 	.byte	0x02, 0x03, 0x00, 0x00, 0x02, 0x06, 0x01, 0x00, 0x04, 0x0b, 0x08, 0x00, 0x09, 0x00, 0x00, 0x00
        /*0020*/ 	.byte	0x00, 0x00, 0x00, 0x00


//--------------------- .nv.info._Z12print_threadv --------------------------
	.section	.nv.info._Z12print_threadv,"",@"SHT_CUDA_INFO"
	.sectionflags	@""
	.align	4


	//----- nvinfo : EIATTR_CUDA_API_VERSION
	.align		4
        /*0000*/ 	.byte	0x04, 0x37
        /*0002*/ 	.short	(.L_8 - .L_7)
.L_7:
        /*0004*/ 	.word	0x00000082


	//----- nvinfo : EIATTR_SPARSE_MMA_MASK
	.align		4
.L_8:
        /*0008*/ 	.byte	0x03, 0x50
        /*000a*/ 	.short	0x0000


	//----- nvinfo : EIATTR_MAXREG_COUNT
	.align		4
        /*000c*/ 	.byte	0x03, 0x1b
        /*000e*/ 	.short	0x00ff


	//----- nvinfo : EIATTR_EXTERNS
	.align		4
        /*0010*/ 	.byte	0x04, 0x0f
        /*0012*/ 	.short	(.L_10 - .L_9)


	//   ....[0]....
	.align		4
.L_9:
        /*0014*/ 	.word	index@(vprintf)


	//----- nvinfo : EIATTR_MERCURY_ISA_VERSION
	.align		4
.L_10:
        /*0018*/ 	.byte	0x03, 0x5f
        /*001a*/ 	.short	0x0101


	//----- nvinfo : EIATTR_VRC_CTA_INIT_COUNT
	.align		4
        /*001c*/ 	.byte	0x02, 0x4a
	.zero		1
	.zero		1


	//----- nvinfo : EIATTR_SYSCALL_OFFSETS
	.align		4
        /*0020*/ 	.byte	0x04, 0x46
        /*0022*/ 	.short	(.L_12 - .L_11)


	//   ....[0]....
.L_11:
        /*0024*/ 	.word	0x00000110


	//----- nvinfo : EIATTR_EXIT_INSTR_OFFSETS
	.align		4
.L_12:
        /*0028*/ 	.byte	0x04, 0x1c
        /*002a*/ 	.short	(.L_14 - .L_13)


	//   ....[0]....
.L_13:
        /*002c*/ 	.word	0x00000120


	//----- nvinfo : EIATTR_SW_WAR
	.align		4
.L_14:
        /*0030*/ 	.byte	0x04, 0x36
        /*0032*/ 	.short	(.L_16 - .L_15)
.L_15:
        /*0034*/ 	.word	0x00000008
.L_16:


//--------------------- .nv.callgraph             --------------------------
	.section	.nv.callgraph,"",@"SHT_CUDA_CALLGRAPH"
	.align	4
	.sectionentsize	8
	.align		4
        /*0000*/ 	.word	0x00000000
	.align		4
        /*0004*/ 	.word	0xffffffff
	.align		4
        /*0008*/ 	.word	index@(_Z12print_threadv)
	.align		4
        /*000c*/ 	.word	index@(vprintf)
	.align		4
        /*0010*/ 	.word	0x00000000
	.align		4
        /*0014*/ 	.word	0xfffffffe
	.align		4
        /*0018*/ 	.word	0x00000000
	.align		4
        /*001c*/ 	.word	0xfffffffd
	.align		4
        /*0020*/ 	.word	0x00000000
	.align		4
        /*0024*/ 	.word	0xfffffffc


//--------------------- .nv.constant4             --------------------------
	.section	.nv.constant4,"a",@progbits
	.align	8
	.align		8
.nv.constant4:
        /*0000*/ 	.dword	vprintf
	.align		8
        /*0008*/ 	.dword	$str


//--------------------- .text._Z12print_threadv   --------------------------
	.section	.text._Z12print_threadv,"ax",@progbits
	.align	128
        .global         _Z12print_threadv
        .type           _Z12print_threadv,@function
        .size           _Z12print_threadv,(.L_x_2 - _Z12print_threadv)
        .other          _Z12print_threadv,@"STO_CUDA_ENTRY STV_DEFAULT"
_Z12print_threadv:
.text._Z12print_threadv:
[----:B------:R-:W0:Y:S01]  /*0000*/  LDC R1, c[0x0][0x37c] ;  /* 0x0000df00ff017b82 */ /* 0x000e220000000800 */
[----:B------:R-:W1:Y:S01]  /*0010*/  S2R R8, SR_TID.X ;  /* 0x0000000000087919 */ /* 0x000e620000002100 */
[----:B0-----:R-:W-:Y:S01]  /*0020*/  VIADD R1, R1, 0xfffffff0 ;  /* 0xfffffff001017836 */ /* 0x001fe20000000000 */
[----:B------:R-:W-:Y:S01]  /*0030*/  MOV R0, 0x0 ;  /* 0x0000000000007802 */ /* 0x000fe20000000f00 */
[----:B------:R-:W0:Y:S01]  /*0040*/  LDCU UR4, c[0x0][0x2f8] ;  /* 0x00005f00ff0477ac */ /* 0x000e220008000800 */
[----:B------:R-:W1:Y:S03]  /*0050*/  S2R R9, SR_TID.Y ;  /* 0x0000000000097919 */ /* 0x000e660000002200 */
[----:B------:R2:W3:Y:S01]  /*0060*/  LDC.64 R2, c[0x4][R0] ;  /* 0x0100000000027b82 */ /* 0x0004e20000000a00 */
[----:B------:R-:W4:Y:S01]  /*0070*/  LDCU.64 UR6, c[0x4][0x8] ;  /* 0x01000100ff0677ac */ /* 0x000f220008000a00 */
[----:B------:R-:W5:Y:S01]  /*0080*/  S2R R10, SR_TID.Z ;  /* 0x00000000000a7919 */ /* 0x000f620000002300 */
[----:B------:R-:W2:Y:S01]  /*0090*/  LDCU UR5, c[0x0][0x2fc] ;  /* 0x00005f80ff0577ac */ /* 0x000ea20008000800 */
[----:B0-----:R-:W-:Y:S01]  /*00a0*/  IADD3 R6, P0, PT, R1, UR4, RZ ;  /* 0x0000000401067c10 */ /* 0x001fe2000ff1e0ff */
[----:B----4-:R-:W-:Y:S01]  /*00b0*/  IMAD.U32 R4, RZ, RZ, UR6 ;  /* 0x00000006ff047e24 */ /* 0x010fe2000f8e00ff */
[----:B------:R-:W-:-:S03]  /*00c0*/  MOV R5, UR7 ;  /* 0x0000000700057c02 */ /* 0x000fc60008000f00 */
[----:B--2---:R-:W-:Y:S01]  /*00d0*/  IMAD.X R7, RZ, RZ, UR5, P0 ;  /* 0x00000005ff077e24 */ /* 0x004fe200080e06ff */
[----:B-1----:R0:W-:Y:S04]  /*00e0*/  STL.64 [R1], R8 ;  /* 0x0000000801007387 */ /* 0x0021e80000100a00 */
[----:B-----5:R0:W-:Y:S03]  /*00f0*/  STL [R1+0x8], R10 ;  /* 0x0000080a01007387 */ /* 0x0201e60000100800 */
[----:B------:R-:W-:-:S07]  /*0100*/  LEPC R20, `(.L_x_0) ;  /* 0x000000001014794e */ /* 0x000fce0000000000 */
[----:B0--3--:R-:W-:Y:S05]  /*0110*/  CALL.ABS.NOINC R2 ;  /* 0x0000000002007343 */ /* 0x009fea0003c00000 */
.L_x_0:
[----:B------:R-:W-:Y:S05]  /*0120*/  EXIT ;  /* 0x000000000000794d */ /* 0x000fea0003800000 */
.L_x_1:
[----:B------:R-:W-:-:S00]  /*0130*/  BRA `(.L_x_1) ;  /* 0xfffffffc00fc7947 */ /* 0x000fc0000383ffff */
[----:B------:R-:W-:-:S00]  /*0140*/  NOP ;  /* 0x0000000000007918 */ /* 0x000fc00000000000 */
        /* <DEDUP_REMOVED lines=11> */
.L_x_2:


//--------------------- .nv.global.init           --------------------------
	.section	.nv.global.init,"aw",@progbits
.nv.global.init:
	.type		$str,@object
	.size		$str,(.L_0 - $str)
$str:
        /*0000*/ 	.byte	0x78, 0x3a, 0x20, 0x25, 0x64, 0x20, 0x20, 0x79, 0x3a, 0x20, 0x25, 0x64, 0x20, 0x20, 0x7a, 0x3a
        /*0010*/ 	.byte	0x20, 0x25, 0x64, 0x20, 0x0a, 0x00
.L_0:


//--------------------- .nv.shared.reserved.0     --------------------------
	.section	.nv.shared.reserved.0,"aw",@nobits
	.weak		__nv_reservedSMEM_offset_0_alias
	.size		__nv_reservedSMEM_offset_0_alias, 0, 64
	.other		__nv_reservedSMEM_offset_0_alias,@"STO_CUDA_RESERVED_SHARED STV_DEFAULT"
__nv_reservedSMEM_offset_0_alias:
	.zero		0
	.zero		64


//--------------------- .nv.constant0._Z12print_threadv --------------------------
	.section	.nv.constant0._Z12print_threadv,"a",@progbits
	.sectionflags	@""
	.align	4
.nv.constant0._Z12print_threadv:
	.zero		896


//--------------------- SYMBOLS --------------------------

	.type		.nv.reservedSmem.offset0,@object
	.size		.nv.reservedSmem.offset0,0x4
	.type		vprintf,@function
